//
// Generated by NVIDIA NVVM Compiler
//
// Compiler Build ID: CL-36424714
// Cuda compilation tools, release 13.0, V13.0.88
// Based on NVVM 20.0.0
//

.version 9.0
.target sm_100
.address_size 64

	// .globl	_Z6KernelPii

.visible .entry _Z6KernelPii(
	.param .u64 .ptr .align 1 _Z6KernelPii_param_0,
	.param .u32 _Z6KernelPii_param_1
)
{
	.reg .pred 	%p<2>;
	.reg .b32 	%r<8>;
	.reg .b64 	%rd<5>;

	ld.param.u64 	%rd1, [_Z6KernelPii_param_0];
	ld.param.u32 	%r2, [_Z6KernelPii_param_1];
	mov.u32 	%r3, %tid.x;
	mov.u32 	%r4, %ctaid.x;
	mov.u32 	%r5, %ntid.x;
	mad.lo.s32 	%r1, %r4, %r5, %r3;
	setp.ge.s32 	%p1, %r1, %r2;
	@%p1 bra 	$L__BB0_2;
	cvta.to.global.u64 	%rd2, %rd1;
	mul.wide.s32 	%rd3, %r1, 4;
	add.s64 	%rd4, %rd2, %rd3;
	ld.global.u32 	%r6, [%rd4];
	add.s32 	%r7, %r6, 1;
	st.global.u32 	[%rd4], %r7;
$L__BB0_2:
	ret;

}


// ===== COMPILED SASS (sm_100) =====

	.target	sm_100

	.elftype	@"ET_EXEC"


//--------------------- .note.nv.tkinfo           --------------------------
	.section	.note.nv.tkinfo,"",@"SHT_NOTE"
	.sectionflags	@"SHF_NOTE_NV_TKINFO"
	.tkinfo
        /*0018*/ 	.word	0x00000002
        /*0030*/ 	.string	""
        /*0030*/ 	.string	"ptxas"
        /*0030*/ 	.string	"Cuda compilation tools, release 13.0, V13.0.88"
        /*0030*/ 	.string	"Build cuda_13.0.r13.0/compiler.36424714_0"
        /*0030*/ 	.string	"-arch sm_100 -m 64 "



//--------------------- .note.nv.cuinfo           --------------------------
	.section	.note.nv.cuinfo,"",@"SHT_NOTE"
	.sectionflags	@"SHF_NOTE_NV_CUINFO"
        /*0018*/ 	.short	0x0002
        /*001a*/ 	.short	0x0064
        /*001c*/ 	.short	0x0082
	.zero		2


//--------------------- .nv.info                  --------------------------
	.section	.nv.info,"",@"SHT_CUDA_INFO"
	.align	4


	//----- nvinfo : EIATTR_REGCOUNT
	.align		4
        /*0000*/ 	.byte	0x04, 0x2f
        /*0002*/ 	.short	(.L_1 - .L_0)
	.align		4
.L_0:
        /*0004*/ 	.word	index@(_Z6KernelPii)
        /*0008*/ 	.word	0x00000008


	//----- nvinfo : EIATTR_FRAME_SIZE
	.align		4
.L_1:
        /*000c*/ 	.byte	0x04, 0x11
        /*000e*/ 	.short	(.L_3 - .L_2)
	.align		4
.L_2:
        /*0010*/ 	.word	index@(_Z6KernelPii)
        /*0014*/ 	.word	0x00000000


	//----- nvinfo : EIATTR_MIN_STACK_SIZE
	.align		4
.L_3:
        /*0018*/ 	.byte	0x04, 0x12
        /*001a*/ 	.short	(.L_5 - .L_4)
	.align		4
.L_4:
        /*001c*/ 	.word	index@(_Z6KernelPii)
        /*0020*/ 	.word	0x00000000
.L_5:


//--------------------- .nv.compat                --------------------------
	.section	.nv.compat,"",@"SHT_CUDA_COMPAT_INFO"
	.align	4
        /*0000*/ 	.byte	0x02, 0x09, 0x00, 0x00, 0x02, 0x02, 0x01, 0x00, 0x02, 0x05, 0x05, 0x00, 0x03, 0x07, 0x01, 0x01
        /*0010*/ 	.byte	0x02, 0x03, 0x00, 0x00, 0x02, 0x06, 0x01, 0x00, 0x04, 0x0b, 0x08, 0x00, 0x09, 0x00, 0x00, 0x00
        /*0020*/ 	.byte	0x00, 0x00, 0x00, 0x00


//--------------------- .nv.info._Z6KernelPii     --------------------------
	.section	.nv.info._Z6KernelPii,"",@"SHT_CUDA_INFO"
	.sectionflags	@""
	.align	4


	//----- nvinfo : EIATTR_CUDA_API_VERSION
	.align		4
        /*0000*/ 	.byte	0x04, 0x37
        /*0002*/ 	.short	(.L_7 - .L_6)
.L_6:
        /*0004*/ 	.word	0x00000082


	//----- nvinfo : EIATTR_KPARAM_INFO
	.align		4
.L_7:
        /*0008*/ 	.byte	0x04, 0x17
        /*000a*/ 	.short	(.L_9 - .L_8)
.L_8:
        /*000c*/ 	.word	0x00000000
        /*0010*/ 	.short	0x0001
        /*0012*/ 	.short	0x0008
        /*0014*/ 	.byte	0x00, 0xf0, 0x11, 0x00


	//----- nvinfo : EIATTR_KPARAM_INFO
	.align		4
.L_9:
        /*0018*/ 	.byte	0x04, 0x17
        /*001a*/ 	.short	(.L_11 - .L_10)
.L_10:
        /*001c*/ 	.word	0x00000000
        /*0020*/ 	.short	0x0000
        /*0022*/ 	.short	0x0000
        /*0024*/ 	.byte	0x00, 0xf5, 0x21, 0x00


	//----- nvinfo : EIATTR_SPARSE_MMA_MASK
	.align		4
.L_11:
        /*0028*/ 	.byte	0x03, 0x50
        /*002a*/ 	.short	0x0000


	//----- nvinfo : EIATTR_MAXREG_COUNT
	.align		4
        /*002c*/ 	.byte	0x03, 0x1b
        /*002e*/ 	.short	0x00ff


	//----- nvinfo : EIATTR_MERCURY_ISA_VERSION
	.align		4
        /*0030*/ 	.byte	0x03, 0x5f
        /*0032*/ 	.short	0x0101


	//----- nvinfo : EIATTR_VRC_CTA_INIT_COUNT
	.align		4
        /*0034*/ 	.byte	0x02, 0x4a
	.zero		1
	.zero		1


	//----- nvinfo : EIATTR_EXIT_INSTR_OFFSETS
	.align		4
        /*0038*/ 	.byte	0x04, 0x1c
        /*003a*/ 	.short	(.L_13 - .L_12)


	//   ....[0]....
.L_12:
        /*003c*/ 	.word	0x00000070


	//   ....[1]....
        /*0040*/ 	.word	0x000000e0


	//----- nvinfo : EIATTR_CBANK_PARAM_SIZE
	.align		4
.L_13:
        /*0044*/ 	.byte	0x03, 0x19
        /*0046*/ 	.short	0x000c


	//----- nvinfo : EIATTR_PARAM_CBANK
	.align		4
        /*0048*/ 	.byte	0x04, 0x0a
        /*004a*/ 	.short	(.L_15 - .L_14)
	.align		4
.L_14:
        /*004c*/ 	.word	index@(.nv.constant0._Z6KernelPii)
        /*0050*/ 	.short	0x0380
        /*0052*/ 	.short	0x000c


	//----- nvinfo : EIATTR_SW_WAR
	.align		4
.L_15:
        /*0054*/ 	.byte	0x04, 0x36
        /*0056*/ 	.short	(.L_17 - .L_16)
.L_16:
        /*0058*/ 	.word	0x00000008
.L_17:


//--------------------- .nv.callgraph             --------------------------
	.section	.nv.callgraph,"",@"SHT_CUDA_CALLGRAPH"
	.align	4
	.sectionentsize	8
	.align		4
        /*0000*/ 	.word	0x00000000
	.align		4
        /*0004*/ 	.word	0xffffffff
	.align		4
        /*0008*/ 	.word	0x00000000
	.align		4
        /*000c*/ 	.word	0xfffffffe
	.align		4
        /*0010*/ 	.word	0x00000000
	.align		4
        /*0014*/ 	.word	0xfffffffd
	.align		4
        /*0018*/ 	.word	0x00000000
	.align		4
        /*001c*/ 	.word	0xfffffffc


//--------------------- .text._Z6KernelPii        --------------------------
	.section	.text._Z6KernelPii,"ax",@progbits
	.align	128
        .global         _Z6KernelPii
        .type           _Z6KernelPii,@function
        .size           _Z6KernelPii,(.L_x_1 - _Z6KernelPii)
        .other          _Z6KernelPii,@"STO_CUDA_ENTRY STV_DEFAULT"
_Z6KernelPii:
.text._Z6KernelPii:
[----:B------:R-:W-:Y:S01]  /*0000*/  LDC R1, c[0x0][0x37c] ;  /* 0x0000df00ff017b82 */ /* 0x000fe20000000800 */
[----:B------:R-:W0:Y:S07]  /*0010*/  S2R R5, SR_TID.X ;  /* 0x0000000000057919 */ /* 0x000e2e0000002100 */
[----:B------:R-:W0:Y:S01]  /*0020*/  S2UR UR4, SR_CTAID.X ;  /* 0x00000000000479c3 */ /* 0x000e220000002500 */
[----:B------:R-:W1:Y:S07]  /*0030*/  LDCU UR5, c[0x0][0x388] ;  /* 0x00007100ff0577ac */ /* 0x000e6e0008000800 */
[----:B------:R-:W0:Y:S02]  /*0040*/  LDC R0, c[0x0][0x360] ;  /* 0x0000d800ff007b82 */ /* 0x000e240000000800 */
[----:B0-----:R-:W-:-:S05]  /*0050*/  IMAD R5, R0, UR4, R5 ;  /* 0x0000000400057c24 */ /* 0x001fca000f8e0205 */
[----:B-1----:R-:W-:-:S13]  /*0060*/  ISETP.GE.AND P0, PT, R5, UR5, PT ;  /* 0x0000000505007c0c */ /* 0x002fda000bf06270 */
[----:B------:R-:W-:Y:S05]  /*0070*/  @P0 EXIT ;  /* 0x000000000000094d */ /* 0x000fea0003800000 */
[----:B------:R-:W0:Y:S01]  /*0080*/  LDC.64 R2, c[0x0][0x380] ;  /* 0x0000e000ff027b82 */ /* 0x000e220000000a00 */
[----:B------:R-:W1:Y:S01]  /*0090*/  LDCU.64 UR4, c[0x0][0x358] ;  /* 0x00006b00ff0477ac */ /* 0x000e620008000a00 */
[----:B0-----:R-:W-:-:S05]  /*00a0*/  IMAD.WIDE R2, R5, 0x4, R2 ;  /* 0x0000000405027825 */ /* 0x001fca00078e0202 */
[----:B-1----:R-:W2:Y:S02]  /*00b0*/  LDG.E R0, desc[UR4][R2.64] ;  /* 0x0000000402007981 */ /* 0x002ea4000c1e1900 */
[----:B--2---:R-:W-:-:S05]  /*00c0*/  IADD3 R5, PT, PT, R0, 0x1, RZ ;  /* 0x0000000100057810 */ /* 0x004fca0007ffe0ff */
[----:B------:R-:W-:Y:S01]  /*00d0*/  STG.E desc[UR4][R2.64], R5 ;  /* 0x0000000502007986 */ /* 0x000fe2000c101904 */
[----:B------:R-:W-:Y:S05]  /*00e0*/  EXIT ;  /* 0x000000000000794d */ /* 0x000fea0003800000 */
.L_x_0:
[----:B------:R-:W-:-:S00]  /*00f0*/  BRA `(.L_x_0) ;  /* 0xfffffffc00fc7947 */ /* 0x000fc0000383ffff */
[----:B------:R-:W-:-:S00]  /*0100*/  NOP ;  /* 0x0000000000007918 */ /* 0x000fc00000000000 */
[----:B------:R-:W-:-:S00]  /*0110*/  NOP ;  /* 0x0000000000007918 */ /* 0x000fc00000000000 */
[----:B------:R-:W-:-:S00]  /*0120*/  NOP ;  /* 0x0000000000007918 */ /* 0x000fc00000000000 */
[----:B------:R-:W-:-:S00]  /*0130*/  NOP ;  /* 0x0000000000007918 */ /* 0x000fc00000000000 */
[----:B------:R-:W-:-:S00]  /*0140*/  NOP ;  /* 0x0000000000007918 */ /* 0x000fc00000000000 */
[----:B------:R-:W-:-:S00]  /*0150*/  NOP ;  /* 0x0000000000007918 */ /* 0x000fc00000000000 */
[----:B------:R-:W-:-:S00]  /*0160*/  NOP ;  /* 0x0000000000007918 */ /* 0x000fc00000000000 */
[----:B------:R-:W-:-:S00]  /*0170*/  NOP ;  /* 0x0000000000007918 */ /* 0x000fc00000000000 */
.L_x_1:


//--------------------- .nv.shared.reserved.0     --------------------------
	.section	.nv.shared.reserved.0,"aw",@nobits
	.weak		__nv_reservedSMEM_offset_0_alias
	.size		__nv_reservedSMEM_offset_0_alias, 0, 64
	.other		__nv_reservedSMEM_offset_0_alias,@"STO_CUDA_RESERVED_SHARED STV_DEFAULT"
__nv_reservedSMEM_offset_0_alias:
	.zero		0
	.zero		64


//--------------------- .nv.constant0._Z6KernelPii --------------------------
	.section	.nv.constant0._Z6KernelPii,"a",@progbits
	.sectionflags	@""
	.align	4
.nv.constant0._Z6KernelPii:
	.zero		908


//--------------------- SYMBOLS --------------------------

	.type		.nv.reservedSmem.offset0,@object
	.size		.nv.reservedSmem.offset0,0x4
